	.headerflags	@"EF_CUDA_TEXMODE_UNIFIED EF_CUDA_64BIT_ADDRESS EF_CUDA_ACCELERATORS EF_CUDA_SM90 EF_CUDA_VIRTUAL_SM(EF_CUDA_SM90)"
	.elftype	@"ET_EXEC"


//--------------------- .nv.info                  --------------------------
	.section	.nv.info,"",@"SHT_CUDA_INFO"
	.align	4


	//----- nvinfo : EIATTR_REGCOUNT
	.align		4
        /*0000*/ 	.byte	0x04, 0x2f
        /*0002*/ 	.short	(.L_3 - .L_2)
	.align		4
.L_2:
        /*0004*/ 	.word	index@(triton_poi_fused__native_batch_norm_legit_no_training_relu_9)
        /*0008*/ 	.word	0x00000011


	//----- nvinfo : EIATTR_MIN_STACK_SIZE
	.align		4
.L_3:
        /*000c*/ 	.byte	0x04, 0x12
        /*000e*/ 	.short	(.L_5 - .L_4)
	.align		4
.L_4:
        /*0010*/ 	.word	index@(triton_poi_fused__native_batch_norm_legit_no_training_relu_9)
        /*0014*/ 	.word	0x00000000


	//----- nvinfo : EIATTR_FRAME_SIZE
	.align		4
.L_5:
        /*0018*/ 	.byte	0x04, 0x11
        /*001a*/ 	.short	(.L_7 - .L_6)
	.align		4
.L_6:
        /*001c*/ 	.word	index@(triton_poi_fused__native_batch_norm_legit_no_training_relu_9)
        /*0020*/ 	.word	0x00000000


	//----- nvinfo : EIATTR_MIN_STACK_SIZE
	.align		4
.L_7:
        /*0024*/ 	.byte	0x04, 0x12
        /*0026*/ 	.short	(.L_9 - .L_8)
	.align		4
.L_8:
        /*0028*/ 	.word	index@(triton_poi_fused__native_batch_norm_legit_no_training_relu_9)
        /*002c*/ 	.word	0x00000000
.L_9:


//--------------------- .nv.info.triton_poi_fused__native_batch_norm_legit_no_training_relu_9 --------------------------
	.section	.nv.info.triton_poi_fused__native_batch_norm_legit_no_training_relu_9,"",@"SHT_CUDA_INFO"
	.sectionflags	@""
	.align	4


	//----- nvinfo : EIATTR_CUDA_API_VERSION
	.align		4
        /*0000*/ 	.byte	0x04, 0x37
        /*0002*/ 	.short	(.L_11 - .L_10)
.L_10:
        /*0004*/ 	.word	0x0000007c


	//----- nvinfo : EIATTR_KPARAM_INFO
	.align		4
.L_11:
        /*0008*/ 	.byte	0x04, 0x17
        /*000a*/ 	.short	(.L_13 - .L_12)
.L_12:
        /*000c*/ 	.word	0x00000000
        /*0010*/ 	.short	0x0006
        /*0012*/ 	.short	0x0030
        /*0014*/ 	.byte	0x00, 0xf0, 0x11, 0x00


	//----- nvinfo : EIATTR_KPARAM_INFO
	.align		4
.L_13:
        /*0018*/ 	.byte	0x04, 0x17
        /*001a*/ 	.short	(.L_15 - .L_14)
.L_14:
        /*001c*/ 	.word	0x00000000
        /*0020*/ 	.short	0x0005
        /*0022*/ 	.short	0x0028
        /*0024*/ 	.byte	0x00, 0xf4, 0x21, 0x00


	//----- nvinfo : EIATTR_KPARAM_INFO
	.align		4
.L_15:
        /*0028*/ 	.byte	0x04, 0x17
        /*002a*/ 	.short	(.L_17 - .L_16)
.L_16:
        /*002c*/ 	.word	0x00000000
        /*0030*/ 	.short	0x0004
        /*0032*/ 	.short	0x0020
        /*0034*/ 	.byte	0x00, 0xf4, 0x21, 0x00


	//----- nvinfo : EIATTR_KPARAM_INFO
	.align		4
.L_17:
        /*0038*/ 	.byte	0x04, 0x17
        /*003a*/ 	.short	(.L_19 - .L_18)
.L_18:
        /*003c*/ 	.word	0x00000000
        /*0040*/ 	.short	0x0003
        /*0042*/ 	.short	0x0018
        /*0044*/ 	.byte	0x00, 0xf4, 0x21, 0x00


	//----- nvinfo : EIATTR_KPARAM_INFO
	.align		4
.L_19:
        /*0048*/ 	.byte	0x04, 0x17
        /*004a*/ 	.short	(.L_21 - .L_20)
.L_20:
        /*004c*/ 	.word	0x00000000
        /*0050*/ 	.short	0x0002
        /*0052*/ 	.short	0x0010
        /*0054*/ 	.byte	0x00, 0xf4, 0x21, 0x00


	//----- nvinfo : EIATTR_KPARAM_INFO
	.align		4
.L_21:
        /*0058*/ 	.byte	0x04, 0x17
        /*005a*/ 	.short	(.L_23 - .L_22)
.L_22:
        /*005c*/ 	.word	0x00000000
        /*0060*/ 	.short	0x0001
        /*0062*/ 	.short	0x0008
        /*0064*/ 	.byte	0x00, 0xf4, 0x21, 0x00


	//----- nvinfo : EIATTR_KPARAM_INFO
	.align		4
.L_23:
        /*0068*/ 	.byte	0x04, 0x17
        /*006a*/ 	.short	(.L_25 - .L_24)
.L_24:
        /*006c*/ 	.word	0x00000000
        /*0070*/ 	.short	0x0000
        /*0072*/ 	.short	0x0000
        /*0074*/ 	.byte	0x00, 0xf4, 0x21, 0x00


	//----- nvinfo : EIATTR_SPARSE_MMA_MASK
	.align		4
.L_25:
        /*0078*/ 	.byte	0x03, 0x50
        /*007a*/ 	.short	0x0000


	//----- nvinfo : EIATTR_MAXREG_COUNT
	.align		4
        /*007c*/ 	.byte	0x03, 0x1b
        /*007e*/ 	.short	0x00ff


	//----- nvinfo : EIATTR_EXIT_INSTR_OFFSETS
	.align		4
        /*0080*/ 	.byte	0x04, 0x1c
        /*0082*/ 	.short	(.L_27 - .L_26)


	//   ....[0]....
.L_26:
        /*0084*/ 	.word	0x00000360


	//----- nvinfo : EIATTR_REQNTID
	.align		4
.L_27:
        /*0088*/ 	.byte	0x04, 0x10
        /*008a*/ 	.short	(.L_29 - .L_28)
.L_28:
        /*008c*/ 	.word	0x00000100
        /*0090*/ 	.word	0x00000001
        /*0094*/ 	.word	0x00000001


	//----- nvinfo : EIATTR_CBANK_PARAM_SIZE
	.align		4
.L_29:
        /*0098*/ 	.byte	0x03, 0x19
        /*009a*/ 	.short	0x0034


	//----- nvinfo : EIATTR_PARAM_CBANK
	.align		4
        /*009c*/ 	.byte	0x04, 0x0a
        /*009e*/ 	.short	(.L_31 - .L_30)
	.align		4
.L_30:
        /*00a0*/ 	.word	index@(.nv.constant0.triton_poi_fused__native_batch_norm_legit_no_training_relu_9)
        /*00a4*/ 	.short	0x0210
        /*00a6*/ 	.short	0x0034


	//----- nvinfo : EIATTR_SW_WAR
	.align		4
.L_31:
        /*00a8*/ 	.byte	0x04, 0x36
        /*00aa*/ 	.short	(.L_33 - .L_32)
.L_32:
        /*00ac*/ 	.word	0x00000008
.L_33:


//--------------------- .nv.callgraph             --------------------------
	.section	.nv.callgraph,"",@"SHT_CUDA_CALLGRAPH"
	.align	4
	.sectionentsize	8
	.align		4
        /*0000*/ 	.word	0x00000000
	.align		4
        /*0004*/ 	.word	0xffffffff
	.align		4
        /*0008*/ 	.word	0x00000000
	.align		4
        /*000c*/ 	.word	0xfffffffe
	.align		4
        /*0010*/ 	.word	0x00000000
	.align		4
        /*0014*/ 	.word	0xfffffffd
	.align		4
        /*0018*/ 	.word	0x00000000
	.align		4
        /*001c*/ 	.word	0xfffffffc


//--------------------- .nv.constant4             --------------------------
	.section	.nv.constant4,"a",@progbits
	.align	8
	.align		8
.nv.constant4:
        /*0000*/ 	.dword	_$_str
	.align		8
        /*0008*/ 	.dword	_$_str_$_2


//--------------------- .text.triton_poi_fused__native_batch_norm_legit_no_training_relu_9 --------------------------
	.section	.text.triton_poi_fused__native_batch_norm_legit_no_training_relu_9,"ax",@progbits
	.align	128
        .global         triton_poi_fused__native_batch_norm_legit_no_training_relu_9
        .type           triton_poi_fused__native_batch_norm_legit_no_training_relu_9,@function
        .size           triton_poi_fused__native_batch_norm_legit_no_training_relu_9,(.L_x_1 - triton_poi_fused__native_batch_norm_legit_no_training_relu_9)
        .other          triton_poi_fused__native_batch_norm_legit_no_training_relu_9,@"STO_CUDA_ENTRY STV_DEFAULT"
triton_poi_fused__native_batch_norm_legit_no_training_relu_9:
.text.triton_poi_fused__native_batch_norm_legit_no_training_relu_9:
[----:B------:R-:W-:Y:S01]  /*0000*/  LDC R1, c[0x0][0x28] ;  /* 0x00000a00ff017b82 */ /* 0x000fe20000000800 */
[----:B------:R-:W1:Y:S07]  /*0010*/  S2R R0, SR_TID.X ;  /* 0x0000000000007919 */ /* 0x000e6e0000002100 */
[----:B------:R-:W2:Y:S01]  /*0020*/  LDC.64 R6, c[0x0][0x220] ;  /* 0x00008800ff067b82 */ /* 0x000ea20000000a00 */
[----:B------:R-:W-:Y:S01]  /*0030*/  ULDC.64 UR4, c[0x0][0x208] ;  /* 0x0000820000047ab9 */ /* 0x000fe20000000a00 */
[----:B------:R-:W3:Y:S06]  /*0040*/  S2R R5, SR_CTAID.X ;  /* 0x0000000000057919 */ /* 0x000eec0000002500 */
[----:B------:R-:W4:Y:S08]  /*0050*/  LDC.64 R8, c[0x0][0x228] ;  /* 0x00008a00ff087b82 */ /* 0x000f300000000a00 */
[----:B------:R-:W5:Y:S01]  /*0060*/  LDC.64 R10, c[0x0][0x230] ;  /* 0x00008c00ff0a7b82 */ /* 0x000f620000000a00 */
[----:B-1----:R-:W-:-:S02]  /*0070*/  SHF.L.U32 R0, R0, 0x1, RZ ;  /* 0x0000000100007819 */ /* 0x002fc400000006ff */
[----:B---3--:R-:W-:Y:S02]  /*0080*/  SHF.R.S32.HI R3, RZ, 0x16, R5 ;  /* 0x00000016ff037819 */ /* 0x008fe40000011405 */
[----:B------:R-:W-:Y:S02]  /*0090*/  LOP3.LUT R0, R0, 0x1fe, RZ, 0xc0, !PT ;  /* 0x000001fe00007812 */ /* 0x000fe400078ec0ff */
[----:B------:R-:W-:Y:S02]  /*00a0*/  SGXT R3, R3, 0x1 ;  /* 0x000000010303781a */ /* 0x000fe40000000200 */
[----:B------:R-:W-:Y:S02]  /*00b0*/  LEA R0, R5, R0, 0x9 ;  /* 0x0000000005007211 */ /* 0x000fe400078e48ff */
[----:B------:R-:W1:Y:S02]  /*00c0*/  LDC.64 R4, c[0x0][0x218] ;  /* 0x00008600ff047b82 */ /* 0x000e640000000a00 */
[----:B------:R-:W-:-:S04]  /*00d0*/  LEA.HI R3, R3, R0, RZ, 0x6 ;  /* 0x0000000003037211 */ /* 0x000fc800078f30ff */
[--C-:B------:R-:W-:Y:S02]  /*00e0*/  SHF.R.S32.HI R2, RZ, 0x6, R3.reuse ;  /* 0x00000006ff027819 */ /* 0x100fe40000011403 */
[----:B------:R-:W-:-:S04]  /*00f0*/  SHF.R.S32.HI R3, RZ, 0x1f, R3 ;  /* 0x0000001fff037819 */ /* 0x000fc80000011403 */
[----:B------:R-:W-:-:S04]  /*0100*/  LEA.HI R3, R3, R2, RZ, 0x9 ;  /* 0x0000000203037211 */ /* 0x000fc800078f48ff */
[----:B------:R-:W-:-:S04]  /*0110*/  LOP3.LUT R3, R3, 0xfffffe00, RZ, 0xc0, !PT ;  /* 0xfffffe0003037812 */ /* 0x000fc800078ec0ff */
[----:B------:R-:W-:Y:S02]  /*0120*/  IADD3 R13, R2, -R3, RZ ;  /* 0x80000003020d7210 */ /* 0x000fe40007ffe0ff */
[----:B------:R-:W3:Y:S03]  /*0130*/  LDC.64 R2, c[0x0][0x210] ;  /* 0x00008400ff027b82 */ /* 0x000ee60000000a00 */
[----:B--2---:R-:W-:-:S06]  /*0140*/  IMAD.WIDE R6, R13, 0x4, R6 ;  /* 0x000000040d067825 */ /* 0x004fcc00078e0206 */
[----:B------:R-:W2:Y:S01]  /*0150*/  LDG.E.EL R6, desc[UR4][R6.64] ;  /* 0x0000000406067981 */ /* 0x000ea2000c2e1900 */
[----:B-1----:R-:W-:-:S05]  /*0160*/  IMAD.WIDE R4, R13, 0x4, R4 ;  /* 0x000000040d047825 */ /* 0x002fca00078e0204 */
[----:B------:R1:W2:Y:S01]  /*0170*/  LDG.E.EL R12, desc[UR4][R4.64] ;  /* 0x00000004040c7981 */ /* 0x0002a2000c2e1900 */
[----:B---3--:R-:W-:Y:S01]  /*0180*/  IMAD.WIDE R2, R0, 0x4, R2 ;  /* 0x0000000400027825 */ /* 0x008fe200078e0202 */
[----:B------:R-:W-:Y:S01]  /*0190*/  HFMA2.MMA R14, -RZ, RZ, 1.625, 0 ;  /* 0x3e800000ff0e7435 */ /* 0x000fe200000001ff */
[----:B-1----:R-:W1:Y:S04]  /*01a0*/  LDC.64 R4, c[0x0][0x238] ;  /* 0x00008e00ff047b82 */ /* 0x002e680000000a00 */
[----:B------:R-:W3:Y:S01]  /*01b0*/  LDG.E.64 R2, desc[UR4][R2.64] ;  /* 0x0000000402027981 */ /* 0x000ee2000c1e1b00 */
[----:B----4-:R-:W-:-:S04]  /*01c0*/  IMAD.WIDE R8, R13, 0x4, R8 ;  /* 0x000000040d087825 */ /* 0x010fc800078e0208 */
[----:B-----5:R-:W-:Y:S02]  /*01d0*/  IMAD.WIDE R10, R13, 0x4, R10 ;  /* 0x000000040d0a7825 */ /* 0x020fe400078e020a */
[----:B------:R-:W4:Y:S04]  /*01e0*/  LDG.E.EL R8, desc[UR4][R8.64] ;  /* 0x0000000408087981 */ /* 0x000f28000c2e1900 */
[----:B------:R-:W4:Y:S01]  /*01f0*/  LDG.E.EL R11, desc[UR4][R10.64] ;  /* 0x000000040a0b7981 */ /* 0x000f22000c2e1900 */
[----:B-1----:R-:W-:-:S04]  /*0200*/  IMAD.WIDE R4, R0, 0x4, R4 ;  /* 0x0000000400047825 */ /* 0x002fc800078e0204 */
[----:B--2---:R-:W-:-:S04]  /*0210*/  FADD R6, R6, 9.9999997473787516356e-06 ;  /* 0x3727c5ac06067421 */ /* 0x004fc80000000000 */
[----:B------:R-:W1:Y:S02]  /*0220*/  MUFU.SQRT R7, R6 ;  /* 0x0000000600077308 */ /* 0x000e640000002000 */
[C---:B-1----:R-:W-:Y:S02]  /*0230*/  FSETP.GT.AND P0, PT, R7.reuse, 8.50705917302346158658e+37, PT ;  /* 0x7e8000000700780b */ /* 0x042fe40003f04000 */
[----:B------:R-:W-:-:S11]  /*0240*/  FSETP.GEU.AND P1, PT, R7, 1.175494350822287508e-38, PT ;  /* 0x008000000700780b */ /* 0x000fd60003f2e000 */
[----:B------:R-:W-:-:S04]  /*0250*/  @P0 FMUL R7, R7, 0.25 ;  /* 0x3e80000007070820 */ /* 0x000fc80000400000 */
[----:B------:R-:W-:-:S06]  /*0260*/  @!P1 FMUL R7, R7, 16777216 ;  /* 0x4b80000007079820 */ /* 0x000fcc0000400000 */
[----:B------:R-:W1:Y:S01]  /*0270*/  MUFU.RCP R7, R7 ;  /* 0x0000000700077308 */ /* 0x000e620000001000 */
[----:B------:R-:W-:Y:S01]  /*0280*/  FSEL R14, R14, 1, P0 ;  /* 0x3f8000000e0e7808 */ /* 0x000fe20000000000 */
[----:B---3--:R-:W-:-:S04]  /*0290*/  FADD R2, R2, -R12 ;  /* 0x8000000c02027221 */ /* 0x008fc80000000000 */
[----:B------:R-:W-:Y:S01]  /*02a0*/  @!P1 FMUL R14, R14, 16777216 ;  /* 0x4b8000000e0e9820 */ /* 0x000fe20000400000 */
[----:B------:R-:W-:-:S03]  /*02b0*/  FADD R3, R3, -R12 ;  /* 0x8000000c03037221 */ /* 0x000fc60000000000 */
[----:B-1----:R-:W-:-:S04]  /*02c0*/  FMUL R14, R7, R14 ;  /* 0x0000000e070e7220 */ /* 0x002fc80000400000 */
[-C--:B------:R-:W-:Y:S01]  /*02d0*/  FMUL R2, R2, R14.reuse ;  /* 0x0000000e02027220 */ /* 0x080fe20000400000 */
[----:B------:R-:W-:-:S03]  /*02e0*/  FMUL R14, R3, R14 ;  /* 0x0000000e030e7220 */ /* 0x000fc60000400000 */
[C-C-:B----4-:R-:W-:Y:S01]  /*02f0*/  FFMA R2, R8.reuse, R2, R11.reuse ;  /* 0x0000000208027223 */ /* 0x150fe2000000000b */
[----:B------:R-:W-:-:S04]  /*0300*/  FFMA R14, R8, R14, R11 ;  /* 0x0000000e080e7223 */ /* 0x000fc8000000000b */
[----:B------:R-:W-:Y:S02]  /*0310*/  FSETP.GEU.AND P0, PT, R2, RZ, PT ;  /* 0x000000ff0200720b */ /* 0x000fe40003f0e000 */
[----:B------:R-:W-:Y:S02]  /*0320*/  FSETP.GEU.AND P1, PT, R14, RZ, PT ;  /* 0x000000ff0e00720b */ /* 0x000fe40003f2e000 */
[----:B------:R-:W-:Y:S02]  /*0330*/  FSEL R2, R2, RZ, P0 ;  /* 0x000000ff02027208 */ /* 0x000fe40000000000 */
[----:B------:R-:W-:-:S05]  /*0340*/  FSEL R3, R14, RZ, P1 ;  /* 0x000000ff0e037208 */ /* 0x000fca0000800000 */
[----:B------:R-:W-:Y:S01]  /*0350*/  STG.E.64 desc[UR4][R4.64], R2 ;  /* 0x0000000204007986 */ /* 0x000fe2000c101b04 */
[----:B------:R-:W-:Y:S05]  /*0360*/  EXIT ;  /* 0x000000000000794d */ /* 0x000fea0003800000 */
.L_x_0:
[----:B------:R-:W-:-:S00]  /*0370*/  BRA `(.L_x_0) ;  /* 0xfffffffc00fc7947 */ /* 0x000fc0000383ffff */
[----:B------:R-:W-:-:S00]  /*0380*/  NOP ;  /* 0x0000000000007918 */ /* 0x000fc00000000000 */
[----:B------:R-:W-:-:S00]  /*0390*/  NOP ;  /* 0x0000000000007918 */ /* 0x000fc00000000000 */
[----:B------:R-:W-:-:S00]  /*03a0*/  NOP ;  /* 0x0000000000007918 */ /* 0x000fc00000000000 */
[----:B------:R-:W-:-:S00]  /*03b0*/  NOP ;  /* 0x0000000000007918 */ /* 0x000fc00000000000 */
[----:B------:R-:W-:-:S00]  /*03c0*/  NOP ;  /* 0x0000000000007918 */ /* 0x000fc00000000000 */
[----:B------:R-:W-:-:S00]  /*03d0*/  NOP ;  /* 0x0000000000007918 */ /* 0x000fc00000000000 */
[----:B------:R-:W-:-:S00]  /*03e0*/  NOP ;  /* 0x0000000000007918 */ /* 0x000fc00000000000 */
[----:B------:R-:W-:-:S00]  /*03f0*/  NOP ;  /* 0x0000000000007918 */ /* 0x000fc00000000000 */
.L_x_1:


//--------------------- .nv.global.init           --------------------------
	.section	.nv.global.init,"aw",@progbits
.nv.global.init:
	.type		_$_str,@object
	.size		_$_str,(_$_str_$_2 - _$_str)
_$_str:
        /*0000*/ 	.byte	0x5f, 0x5f, 0x43, 0x55, 0x44, 0x41, 0x5f, 0x46, 0x54, 0x5a, 0x00
	.type		_$_str_$_2,@object
	.size		_$_str_$_2,(.L_1 - _$_str_$_2)
_$_str_$_2:
        /*000b*/ 	.byte	0x5f, 0x5f, 0x43, 0x55, 0x44, 0x41, 0x5f, 0x50, 0x52, 0x45, 0x43, 0x5f, 0x53, 0x51, 0x52, 0x54
        /*001b*/ 	.byte	0x00
.L_1:


//--------------------- .nv.constant0.triton_poi_fused__native_batch_norm_legit_no_training_relu_9 --------------------------
	.section	.nv.constant0.triton_poi_fused__native_batch_norm_legit_no_training_relu_9,"a",@progbits
	.sectionflags	@""
	.align	4
.nv.constant0.triton_poi_fused__native_batch_norm_legit_no_training_relu_9:
	.zero		580
